	.headerflags	@"EF_CUDA_TEXMODE_UNIFIED EF_CUDA_64BIT_ADDRESS EF_CUDA_ACCELERATORS EF_CUDA_SM90 EF_CUDA_VIRTUAL_SM(EF_CUDA_SM90)"
	.elftype	@"ET_EXEC"


//--------------------- .nv.info                  --------------------------
	.section	.nv.info,"",@"SHT_CUDA_INFO"
	.align	4


	//----- nvinfo : EIATTR_REGCOUNT
	.align		4
        /*0000*/ 	.byte	0x04, 0x2f
        /*0002*/ 	.short	(.L_3 - .L_2)
	.align		4
.L_2:
        /*0004*/ 	.word	index@(triton_poi_fused__native_batch_norm_legit_no_training_22)
        /*0008*/ 	.word	0x00000012


	//----- nvinfo : EIATTR_MIN_STACK_SIZE
	.align		4
.L_3:
        /*000c*/ 	.byte	0x04, 0x12
        /*000e*/ 	.short	(.L_5 - .L_4)
	.align		4
.L_4:
        /*0010*/ 	.word	index@(triton_poi_fused__native_batch_norm_legit_no_training_22)
        /*0014*/ 	.word	0x00000000


	//----- nvinfo : EIATTR_FRAME_SIZE
	.align		4
.L_5:
        /*0018*/ 	.byte	0x04, 0x11
        /*001a*/ 	.short	(.L_7 - .L_6)
	.align		4
.L_6:
        /*001c*/ 	.word	index@(triton_poi_fused__native_batch_norm_legit_no_training_22)
        /*0020*/ 	.word	0x00000000


	//----- nvinfo : EIATTR_MIN_STACK_SIZE
	.align		4
.L_7:
        /*0024*/ 	.byte	0x04, 0x12
        /*0026*/ 	.short	(.L_9 - .L_8)
	.align		4
.L_8:
        /*0028*/ 	.word	index@(triton_poi_fused__native_batch_norm_legit_no_training_22)
        /*002c*/ 	.word	0x00000000
.L_9:


//--------------------- .nv.info.triton_poi_fused__native_batch_norm_legit_no_training_22 --------------------------
	.section	.nv.info.triton_poi_fused__native_batch_norm_legit_no_training_22,"",@"SHT_CUDA_INFO"
	.sectionflags	@""
	.align	4


	//----- nvinfo : EIATTR_CUDA_API_VERSION
	.align		4
        /*0000*/ 	.byte	0x04, 0x37
        /*0002*/ 	.short	(.L_11 - .L_10)
.L_10:
        /*0004*/ 	.word	0x0000007c


	//----- nvinfo : EIATTR_KPARAM_INFO
	.align		4
.L_11:
        /*0008*/ 	.byte	0x04, 0x17
        /*000a*/ 	.short	(.L_13 - .L_12)
.L_12:
        /*000c*/ 	.word	0x00000000
        /*0010*/ 	.short	0x0006
        /*0012*/ 	.short	0x0030
        /*0014*/ 	.byte	0x00, 0xf0, 0x11, 0x00


	//----- nvinfo : EIATTR_KPARAM_INFO
	.align		4
.L_13:
        /*0018*/ 	.byte	0x04, 0x17
        /*001a*/ 	.short	(.L_15 - .L_14)
.L_14:
        /*001c*/ 	.word	0x00000000
        /*0020*/ 	.short	0x0005
        /*0022*/ 	.short	0x0028
        /*0024*/ 	.byte	0x00, 0xf4, 0x21, 0x00


	//----- nvinfo : EIATTR_KPARAM_INFO
	.align		4
.L_15:
        /*0028*/ 	.byte	0x04, 0x17
        /*002a*/ 	.short	(.L_17 - .L_16)
.L_16:
        /*002c*/ 	.word	0x00000000
        /*0030*/ 	.short	0x0004
        /*0032*/ 	.short	0x0020
        /*0034*/ 	.byte	0x00, 0xf4, 0x21, 0x00


	//----- nvinfo : EIATTR_KPARAM_INFO
	.align		4
.L_17:
        /*0038*/ 	.byte	0x04, 0x17
        /*003a*/ 	.short	(.L_19 - .L_18)
.L_18:
        /*003c*/ 	.word	0x00000000
        /*0040*/ 	.short	0x0003
        /*0042*/ 	.short	0x0018
        /*0044*/ 	.byte	0x00, 0xf4, 0x21, 0x00


	//----- nvinfo : EIATTR_KPARAM_INFO
	.align		4
.L_19:
        /*0048*/ 	.byte	0x04, 0x17
        /*004a*/ 	.short	(.L_21 - .L_20)
.L_20:
        /*004c*/ 	.word	0x00000000
        /*0050*/ 	.short	0x0002
        /*0052*/ 	.short	0x0010
        /*0054*/ 	.byte	0x00, 0xf4, 0x21, 0x00


	//----- nvinfo : EIATTR_KPARAM_INFO
	.align		4
.L_21:
        /*0058*/ 	.byte	0x04, 0x17
        /*005a*/ 	.short	(.L_23 - .L_22)
.L_22:
        /*005c*/ 	.word	0x00000000
        /*0060*/ 	.short	0x0001
        /*0062*/ 	.short	0x0008
        /*0064*/ 	.byte	0x00, 0xf4, 0x21, 0x00


	//----- nvinfo : EIATTR_KPARAM_INFO
	.align		4
.L_23:
        /*0068*/ 	.byte	0x04, 0x17
        /*006a*/ 	.short	(.L_25 - .L_24)
.L_24:
        /*006c*/ 	.word	0x00000000
        /*0070*/ 	.short	0x0000
        /*0072*/ 	.short	0x0000
        /*0074*/ 	.byte	0x00, 0xf4, 0x21, 0x00


	//----- nvinfo : EIATTR_SPARSE_MMA_MASK
	.align		4
.L_25:
        /*0078*/ 	.byte	0x03, 0x50
        /*007a*/ 	.short	0x0000


	//----- nvinfo : EIATTR_MAXREG_COUNT
	.align		4
        /*007c*/ 	.byte	0x03, 0x1b
        /*007e*/ 	.short	0x00ff


	//----- nvinfo : EIATTR_EXIT_INSTR_OFFSETS
	.align		4
        /*0080*/ 	.byte	0x04, 0x1c
        /*0082*/ 	.short	(.L_27 - .L_26)


	//   ....[0]....
.L_26:
        /*0084*/ 	.word	0x00000380


	//----- nvinfo : EIATTR_REQNTID
	.align		4
.L_27:
        /*0088*/ 	.byte	0x04, 0x10
        /*008a*/ 	.short	(.L_29 - .L_28)
.L_28:
        /*008c*/ 	.word	0x00000080
        /*0090*/ 	.word	0x00000001
        /*0094*/ 	.word	0x00000001


	//----- nvinfo : EIATTR_CBANK_PARAM_SIZE
	.align		4
.L_29:
        /*0098*/ 	.byte	0x03, 0x19
        /*009a*/ 	.short	0x0034


	//----- nvinfo : EIATTR_PARAM_CBANK
	.align		4
        /*009c*/ 	.byte	0x04, 0x0a
        /*009e*/ 	.short	(.L_31 - .L_30)
	.align		4
.L_30:
        /*00a0*/ 	.word	index@(.nv.constant0.triton_poi_fused__native_batch_norm_legit_no_training_22)
        /*00a4*/ 	.short	0x0210
        /*00a6*/ 	.short	0x0034


	//----- nvinfo : EIATTR_SW_WAR
	.align		4
.L_31:
        /*00a8*/ 	.byte	0x04, 0x36
        /*00aa*/ 	.short	(.L_33 - .L_32)
.L_32:
        /*00ac*/ 	.word	0x00000008
.L_33:


//--------------------- .nv.callgraph             --------------------------
	.section	.nv.callgraph,"",@"SHT_CUDA_CALLGRAPH"
	.align	4
	.sectionentsize	8
	.align		4
        /*0000*/ 	.word	0x00000000
	.align		4
        /*0004*/ 	.word	0xffffffff
	.align		4
        /*0008*/ 	.word	0x00000000
	.align		4
        /*000c*/ 	.word	0xfffffffe
	.align		4
        /*0010*/ 	.word	0x00000000
	.align		4
        /*0014*/ 	.word	0xfffffffd
	.align		4
        /*0018*/ 	.word	0x00000000
	.align		4
        /*001c*/ 	.word	0xfffffffc


//--------------------- .nv.constant4             --------------------------
	.section	.nv.constant4,"a",@progbits
	.align	8
	.align		8
.nv.constant4:
        /*0000*/ 	.dword	_$_str
	.align		8
        /*0008*/ 	.dword	_$_str_$_2


//--------------------- .text.triton_poi_fused__native_batch_norm_legit_no_training_22 --------------------------
	.section	.text.triton_poi_fused__native_batch_norm_legit_no_training_22,"ax",@progbits
	.align	128
        .global         triton_poi_fused__native_batch_norm_legit_no_training_22
        .type           triton_poi_fused__native_batch_norm_legit_no_training_22,@function
        .size           triton_poi_fused__native_batch_norm_legit_no_training_22,(.L_x_1 - triton_poi_fused__native_batch_norm_legit_no_training_22)
        .other          triton_poi_fused__native_batch_norm_legit_no_training_22,@"STO_CUDA_ENTRY STV_DEFAULT"
triton_poi_fused__native_batch_norm_legit_no_training_22:
.text.triton_poi_fused__native_batch_norm_legit_no_training_22:
[----:B------:R-:W-:Y:S01]  /*0000*/  LDC R1, c[0x0][0x28] ;  /* 0x00000a00ff017b82 */ /* 0x000fe20000000800 */
[----:B------:R-:W1:Y:S07]  /*0010*/  S2R R0, SR_TID.X ;  /* 0x0000000000007919 */ /* 0x000e6e0000002100 */
[----:B------:R-:W2:Y:S01]  /*0020*/  LDC.64 R2, c[0x0][0x220] ;  /* 0x00008800ff027b82 */ /* 0x000ea20000000a00 */
[----:B------:R-:W-:Y:S01]  /*0030*/  ULDC.64 UR4, c[0x0][0x208] ;  /* 0x0000820000047ab9 */ /* 0x000fe20000000a00 */
[----:B------:R-:W3:Y:S06]  /*0040*/  S2R R5, SR_CTAID.X ;  /* 0x0000000000057919 */ /* 0x000eec0000002500 */
[----:B------:R-:W4:Y:S08]  /*0050*/  LDC.64 R6, c[0x0][0x218] ;  /* 0x00008600ff067b82 */ /* 0x000f300000000a00 */
[----:B------:R-:W5:Y:S08]  /*0060*/  LDC.64 R8, c[0x0][0x228] ;  /* 0x00008a00ff087b82 */ /* 0x000f700000000a00 */
[----:B------:R-:W5:Y:S01]  /*0070*/  LDC.64 R10, c[0x0][0x230] ;  /* 0x00008c00ff0a7b82 */ /* 0x000f620000000a00 */
[----:B-1----:R-:W-:-:S04]  /*0080*/  SHF.L.U32 R0, R0, 0x1, RZ ;  /* 0x0000000100007819 */ /* 0x002fc800000006ff */
[----:B------:R-:W-:-:S04]  /*0090*/  LOP3.LUT R0, R0, 0xfe, RZ, 0xc0, !PT ;  /* 0x000000fe00007812 */ /* 0x000fc800078ec0ff */
[----:B---3--:R-:W-:-:S05]  /*00a0*/  LEA R0, R5, R0, 0x8 ;  /* 0x0000000005007211 */ /* 0x008fca00078e40ff */
[----:B------:R-:W-:-:S05]  /*00b0*/  IMAD.HI R4, R0, 0x66666667, RZ ;  /* 0x6666666700047827 */ /* 0x000fca00078e02ff */
[----:B------:R-:W-:-:S04]  /*00c0*/  SHF.R.U32.HI R5, RZ, 0x1f, R4 ;  /* 0x0000001fff057819 */ /* 0x000fc80000011604 */
[----:B------:R-:W-:-:S05]  /*00d0*/  LEA.HI.SX32 R5, R4, R5, 0x18 ;  /* 0x0000000504057211 */ /* 0x000fca00078fc2ff */
[----:B------:R-:W-:Y:S02]  /*00e0*/  IMAD R13, R5, -0x280, R0 ;  /* 0xfffffd80050d7824 */ /* 0x000fe400078e0200 */
[----:B------:R-:W1:Y:S02]  /*00f0*/  LDC.64 R4, c[0x0][0x210] ;  /* 0x00008400ff047b82 */ /* 0x000e640000000a00 */
[----:B--2---:R-:W-:-:S06]  /*0100*/  IMAD.WIDE R2, R13, 0x4, R2 ;  /* 0x000000040d027825 */ /* 0x004fcc00078e0202 */
[----:B------:R-:W2:Y:S01]  /*0110*/  LDG.E.EL.64 R2, desc[UR4][R2.64] ;  /* 0x0000000402027981 */ /* 0x000ea2000c2e1b00 */
[----:B----4-:R-:W-:-:S06]  /*0120*/  IMAD.WIDE R6, R13, 0x4, R6 ;  /* 0x000000040d067825 */ /* 0x010fcc00078e0206 */
[----:B------:R-:W3:Y:S01]  /*0130*/  LDG.E.EL.64 R6, desc[UR4][R6.64] ;  /* 0x0000000406067981 */ /* 0x000ee2000c2e1b00 */
[----:B-1----:R-:W-:-:S06]  /*0140*/  IMAD.WIDE R4, R0, 0x4, R4 ;  /* 0x0000000400047825 */ /* 0x002fcc00078e0204 */
[----:B------:R-:W3:Y:S01]  /*0150*/  LDG.E.64 R4, desc[UR4][R4.64] ;  /* 0x0000000404047981 */ /* 0x000ee2000c1e1b00 */
[----:B-----5:R-:W-:-:S04]  /*0160*/  IMAD.WIDE R8, R13, 0x4, R8 ;  /* 0x000000040d087825 */ /* 0x020fc800078e0208 */
[----:B0-----:R-:W-:Y:S02]  /*0170*/  IMAD.WIDE R10, R13, 0x4, R10 ;  /* 0x000000040d0a7825 */ /* 0x001fe400078e020a */
[----:B------:R-:W4:Y:S04]  /*0180*/  LDG.E.EL.64 R8, desc[UR4][R8.64] ;  /* 0x0000000408087981 */ /* 0x000f28000c2e1b00 */
[----:B------:R-:W4:Y:S01]  /*0190*/  LDG.E.EL.64 R10, desc[UR4][R10.64] ;  /* 0x000000040a0a7981 */ /* 0x000f22000c2e1b00 */
[----:B------:R-:W-:Y:S01]  /*01a0*/  HFMA2.MMA R15, -RZ, RZ, 1.625, 0 ;  /* 0x3e800000ff0f7435 */ /* 0x000fe200000001ff */
[----:B--2---:R-:W-:Y:S01]  /*01b0*/  FADD R2, R2, 9.9999997473787516356e-06 ;  /* 0x3727c5ac02027421 */ /* 0x004fe20000000000 */
[----:B------:R-:W-:-:S03]  /*01c0*/  FADD R12, R3, 9.9999997473787516356e-06 ;  /* 0x3727c5ac030c7421 */ /* 0x000fc60000000000 */
[----:B------:R0:W1:Y:S08]  /*01d0*/  MUFU.SQRT R13, R2 ;  /* 0x00000002000d7308 */ /* 0x0000700000002000 */
[----:B------:R-:W2:Y:S01]  /*01e0*/  MUFU.SQRT R14, R12 ;  /* 0x0000000c000e7308 */ /* 0x000ea20000002000 */
[----:B0-----:R-:W0:Y:S01]  /*01f0*/  LDC.64 R2, c[0x0][0x238] ;  /* 0x00008e00ff027b82 */ /* 0x001e220000000a00 */
[----:B-1----:R-:W-:-:S02]  /*0200*/  FSETP.GT.AND P0, PT, R13, 8.50705917302346158658e+37, PT ;  /* 0x7e8000000d00780b */ /* 0x002fc40003f04000 */
[----:B------:R-:W-:Y:S02]  /*0210*/  FSETP.GEU.AND P2, PT, R13, 1.175494350822287508e-38, PT ;  /* 0x008000000d00780b */ /* 0x000fe40003f4e000 */
[C---:B--2---:R-:W-:Y:S02]  /*0220*/  FSETP.GT.AND P1, PT, R14.reuse, 8.50705917302346158658e+37, PT ;  /* 0x7e8000000e00780b */ /* 0x044fe40003f24000 */
[----:B------:R-:W-:-:S07]  /*0230*/  FSETP.GEU.AND P3, PT, R14, 1.175494350822287508e-38, PT ;  /* 0x008000000e00780b */ /* 0x000fce0003f6e000 */
[----:B------:R-:W-:-:S04]  /*0240*/  @P0 FMUL R13, R13, 0.25 ;  /* 0x3e8000000d0d0820 */ /* 0x000fc80000400000 */
[----:B------:R-:W-:Y:S01]  /*0250*/  @!P2 FMUL R13, R13, 16777216 ;  /* 0x4b8000000d0da820 */ /* 0x000fe20000400000 */
[----:B------:R-:W-:-:S04]  /*0260*/  @P1 FMUL R14, R14, 0.25 ;  /* 0x3e8000000e0e1820 */ /* 0x000fc80000400000 */
[----:B------:R-:W-:Y:S01]  /*0270*/  @!P3 FMUL R14, R14, 16777216 ;  /* 0x4b8000000e0eb820 */ /* 0x000fe20000400000 */
[----:B------:R-:W1:Y:S01]  /*0280*/  MUFU.RCP R13, R13 ;  /* 0x0000000d000d7308 */ /* 0x000e620000001000 */
[----:B------:R-:W-:-:S07]  /*0290*/  FSEL R12, R15, 1, P0 ;  /* 0x3f8000000f0c7808 */ /* 0x000fce0000000000 */
[----:B------:R-:W2:Y:S01]  /*02a0*/  MUFU.RCP R14, R14 ;  /* 0x0000000e000e7308 */ /* 0x000ea20000001000 */
[----:B------:R-:W-:Y:S01]  /*02b0*/  FSEL R15, R15, 1, P1 ;  /* 0x3f8000000f0f7808 */ /* 0x000fe20000800000 */
[----:B------:R-:W-:Y:S01]  /*02c0*/  @!P2 FMUL R12, R12, 16777216 ;  /* 0x4b8000000c0ca820 */ /* 0x000fe20000400000 */
[----:B---3--:R-:W-:-:S03]  /*02d0*/  FADD R4, R4, -R6 ;  /* 0x8000000604047221 */ /* 0x008fc60000000000 */
[----:B------:R-:W-:Y:S01]  /*02e0*/  @!P3 FMUL R15, R15, 16777216 ;  /* 0x4b8000000f0fb820 */ /* 0x000fe20000400000 */
[----:B------:R-:W-:Y:S01]  /*02f0*/  FADD R5, R5, -R7 ;  /* 0x8000000705057221 */ /* 0x000fe20000000000 */
[----:B-1----:R-:W-:Y:S02]  /*0300*/  FMUL R13, R13, R12 ;  /* 0x0000000c0d0d7220 */ /* 0x002fe40000400000 */
[----:B--2---:R-:W-:Y:S02]  /*0310*/  FMUL R6, R14, R15 ;  /* 0x0000000f0e067220 */ /* 0x004fe40000400000 */
[----:B------:R-:W-:Y:S02]  /*0320*/  FMUL R13, R4, R13 ;  /* 0x0000000d040d7220 */ /* 0x000fe40000400000 */
[----:B------:R-:W-:Y:S01]  /*0330*/  FMUL R6, R5, R6 ;  /* 0x0000000605067220 */ /* 0x000fe20000400000 */
[----:B0-----:R-:W-:-:S04]  /*0340*/  IMAD.WIDE R2, R0, 0x4, R2 ;  /* 0x0000000400027825 */ /* 0x001fc800078e0202 */
[----:B----4-:R-:W-:Y:S01]  /*0350*/  FFMA R8, R8, R13, R10 ;  /* 0x0000000d08087223 */ /* 0x010fe2000000000a */
[----:B------:R-:W-:-:S05]  /*0360*/  FFMA R9, R9, R6, R11 ;  /* 0x0000000609097223 */ /* 0x000fca000000000b */
[----:B------:R-:W-:Y:S01]  /*0370*/  STG.E.64 desc[UR4][R2.64], R8 ;  /* 0x0000000802007986 */ /* 0x000fe2000c101b04 */
[----:B------:R-:W-:Y:S05]  /*0380*/  EXIT ;  /* 0x000000000000794d */ /* 0x000fea0003800000 */
.L_x_0:
[----:B------:R-:W-:-:S00]  /*0390*/  BRA `(.L_x_0) ;  /* 0xfffffffc00fc7947 */ /* 0x000fc0000383ffff */
[----:B------:R-:W-:-:S00]  /*03a0*/  NOP ;  /* 0x0000000000007918 */ /* 0x000fc00000000000 */
        /* <DEDUP_REMOVED lines=13> */
.L_x_1:


//--------------------- .nv.global.init           --------------------------
	.section	.nv.global.init,"aw",@progbits
.nv.global.init:
	.type		_$_str,@object
	.size		_$_str,(_$_str_$_2 - _$_str)
_$_str:
        /*0000*/ 	.byte	0x5f, 0x5f, 0x43, 0x55, 0x44, 0x41, 0x5f, 0x46, 0x54, 0x5a, 0x00
	.type		_$_str_$_2,@object
	.size		_$_str_$_2,(.L_1 - _$_str_$_2)
_$_str_$_2:
        /*000b*/ 	.byte	0x5f, 0x5f, 0x43, 0x55, 0x44, 0x41, 0x5f, 0x50, 0x52, 0x45, 0x43, 0x5f, 0x53, 0x51, 0x52, 0x54
        /*001b*/ 	.byte	0x00
.L_1:


//--------------------- .nv.constant0.triton_poi_fused__native_batch_norm_legit_no_training_22 --------------------------
	.section	.nv.constant0.triton_poi_fused__native_batch_norm_legit_no_training_22,"a",@progbits
	.sectionflags	@""
	.align	4
.nv.constant0.triton_poi_fused__native_batch_norm_legit_no_training_22:
	.zero		580
